//
// Generated by NVIDIA NVVM Compiler
//
// Compiler Build ID: CL-36424714
// Cuda compilation tools, release 13.0, V13.0.88
// Based on NVVM 20.0.0
//

.version 9.0
.target sm_100
.address_size 64

	// .globl	_Z9block_sumPKiPim
// _ZZ9block_sumPKiPimE5sdata has been demoted

.visible .entry _Z9block_sumPKiPim(
	.param .u64 .ptr .align 1 _Z9block_sumPKiPim_param_0,
	.param .u64 .ptr .align 1 _Z9block_sumPKiPim_param_1,
	.param .u64 _Z9block_sumPKiPim_param_2
)
{
	.reg .pred 	%p<12>;
	.reg .b32 	%r<79>;
	.reg .b64 	%rd<15>;
	// demoted variable
	.shared .align 4 .b8 _ZZ9block_sumPKiPimE5sdata[4096];
	ld.param.u64 	%rd3, [_Z9block_sumPKiPim_param_0];
	ld.param.u64 	%rd2, [_Z9block_sumPKiPim_param_1];
	cvta.to.global.u64 	%rd1, %rd3;
	mov.u32 	%r1, %tid.x;
	mov.u32 	%r2, %ctaid.x;
	shl.b32 	%r27, %r2, 10;
	or.b32  	%r73, %r27, %r1;
	mov.u32 	%r28, %nctaid.x;
	shl.b32 	%r4, %r28, 10;
	setp.gt.s32 	%p1, %r73, 262143;
	mov.b32 	%r78, 0;
	@%p1 bra 	$L__BB0_7;
	add.s32 	%r31, %r73, %r4;
	max.s32 	%r32, %r31, 262144;
	setp.lt.s32 	%p2, %r31, 262144;
	selp.u32 	%r33, 1, 0, %p2;
	add.s32 	%r34, %r31, %r33;
	sub.s32 	%r35, %r32, %r34;
	div.u32 	%r36, %r35, %r4;
	add.s32 	%r37, %r36, %r33;
	add.s32 	%r5, %r37, 1;
	and.b32  	%r6, %r5, 3;
	setp.lt.u32 	%p3, %r37, 3;
	mov.b32 	%r78, 0;
	@%p3 bra 	$L__BB0_4;
	and.b32  	%r39, %r5, -4;
	neg.s32 	%r69, %r39;
	mov.b32 	%r78, 0;
	mul.wide.s32 	%rd6, %r4, 4;
$L__BB0_3:
	mul.wide.s32 	%rd4, %r73, 4;
	add.s64 	%rd5, %rd1, %rd4;
	ld.global.u32 	%r40, [%rd5];
	add.s32 	%r41, %r40, %r78;
	add.s32 	%r42, %r73, %r4;
	add.s64 	%rd7, %rd5, %rd6;
	ld.global.u32 	%r43, [%rd7];
	add.s32 	%r44, %r43, %r41;
	add.s32 	%r45, %r42, %r4;
	add.s64 	%rd8, %rd7, %rd6;
	ld.global.u32 	%r46, [%rd8];
	add.s32 	%r47, %r46, %r44;
	add.s32 	%r48, %r45, %r4;
	add.s64 	%rd9, %rd8, %rd6;
	ld.global.u32 	%r49, [%rd9];
	add.s32 	%r78, %r49, %r47;
	add.s32 	%r73, %r48, %r4;
	add.s32 	%r69, %r69, 4;
	setp.ne.s32 	%p4, %r69, 0;
	@%p4 bra 	$L__BB0_3;
$L__BB0_4:
	setp.eq.s32 	%p5, %r6, 0;
	@%p5 bra 	$L__BB0_7;
	neg.s32 	%r75, %r6;
$L__BB0_6:
	.pragma "nounroll";
	mul.wide.s32 	%rd10, %r73, 4;
	add.s64 	%rd11, %rd1, %rd10;
	ld.global.u32 	%r50, [%rd11];
	add.s32 	%r78, %r50, %r78;
	add.s32 	%r73, %r73, %r4;
	add.s32 	%r75, %r75, 1;
	setp.ne.s32 	%p6, %r75, 0;
	@%p6 bra 	$L__BB0_6;
$L__BB0_7:
	shl.b32 	%r51, %r1, 2;
	mov.u32 	%r52, _ZZ9block_sumPKiPimE5sdata;
	add.s32 	%r25, %r52, %r51;
	st.shared.u32 	[%r25], %r78;
	bar.sync 	0;
	setp.gt.u32 	%p7, %r1, 15;
	@%p7 bra 	$L__BB0_9;
	ld.shared.u32 	%r53, [%r25+64];
	ld.shared.u32 	%r54, [%r25];
	add.s32 	%r55, %r54, %r53;
	st.shared.u32 	[%r25], %r55;
	bar.sync 	0;
$L__BB0_9:
	setp.gt.u32 	%p8, %r1, 7;
	@%p8 bra 	$L__BB0_11;
	ld.shared.u32 	%r56, [%r25+32];
	ld.shared.u32 	%r57, [%r25];
	add.s32 	%r58, %r57, %r56;
	st.shared.u32 	[%r25], %r58;
	bar.sync 	0;
$L__BB0_11:
	setp.gt.u32 	%p9, %r1, 3;
	@%p9 bra 	$L__BB0_13;
	ld.shared.u32 	%r59, [%r25+16];
	ld.shared.u32 	%r60, [%r25];
	add.s32 	%r61, %r60, %r59;
	st.shared.u32 	[%r25], %r61;
	bar.sync 	0;
$L__BB0_13:
	setp.gt.u32 	%p10, %r1, 1;
	@%p10 bra 	$L__BB0_15;
	ld.shared.u32 	%r62, [%r25+8];
	ld.shared.u32 	%r63, [%r25];
	add.s32 	%r64, %r63, %r62;
	st.shared.u32 	[%r25], %r64;
	bar.sync 	0;
$L__BB0_15:
	setp.ne.s32 	%p11, %r1, 0;
	@%p11 bra 	$L__BB0_17;
	ld.shared.u32 	%r65, [_ZZ9block_sumPKiPimE5sdata+4];
	ld.shared.u32 	%r66, [%r25];
	add.s32 	%r67, %r66, %r65;
	st.shared.u32 	[%r25], %r67;
	bar.sync 	0;
	ld.shared.u32 	%r68, [_ZZ9block_sumPKiPimE5sdata];
	cvta.to.global.u64 	%rd12, %rd2;
	mul.wide.u32 	%rd13, %r2, 4;
	add.s64 	%rd14, %rd12, %rd13;
	st.global.u32 	[%rd14], %r68;
$L__BB0_17:
	ret;

}


// ===== COMPILED SASS (sm_100) =====

	.target	sm_100

	.elftype	@"ET_EXEC"


//--------------------- .note.nv.tkinfo           --------------------------
	.section	.note.nv.tkinfo,"",@"SHT_NOTE"
	.sectionflags	@"SHF_NOTE_NV_TKINFO"
	.tkinfo
        /*0018*/ 	.word	0x00000002
        /*0030*/ 	.string	""
        /*0030*/ 	.string	"ptxas"
        /*0030*/ 	.string	"Cuda compilation tools, release 13.0, V13.0.88"
        /*0030*/ 	.string	"Build cuda_13.0.r13.0/compiler.36424714_0"
        /*0030*/ 	.string	"-arch sm_100 -m 64 "



//--------------------- .note.nv.cuinfo           --------------------------
	.section	.note.nv.cuinfo,"",@"SHT_NOTE"
	.sectionflags	@"SHF_NOTE_NV_CUINFO"
        /*0018*/ 	.short	0x0002
        /*001a*/ 	.short	0x0064
        /*001c*/ 	.short	0x0082
	.zero		2


//--------------------- .nv.info                  --------------------------
	.section	.nv.info,"",@"SHT_CUDA_INFO"
	.align	4


	//----- nvinfo : EIATTR_REGCOUNT
	.align		4
        /*0000*/ 	.byte	0x04, 0x2f
        /*0002*/ 	.short	(.L_1 - .L_0)
	.align		4
.L_0:
        /*0004*/ 	.word	index@(_Z9block_sumPKiPim)
        /*0008*/ 	.word	0x00000020


	//----- nvinfo : EIATTR_FRAME_SIZE
	.align		4
.L_1:
        /*000c*/ 	.byte	0x04, 0x11
        /*000e*/ 	.short	(.L_3 - .L_2)
	.align		4
.L_2:
        /*0010*/ 	.word	index@(_Z9block_sumPKiPim)
        /*0014*/ 	.word	0x00000000


	//----- nvinfo : EIATTR_MIN_STACK_SIZE
	.align		4
.L_3:
        /*0018*/ 	.byte	0x04, 0x12
        /*001a*/ 	.short	(.L_5 - .L_4)
	.align		4
.L_4:
        /*001c*/ 	.word	index@(_Z9block_sumPKiPim)
        /*0020*/ 	.word	0x00000000
.L_5:


//--------------------- .nv.compat                --------------------------
	.section	.nv.compat,"",@"SHT_CUDA_COMPAT_INFO"
	.align	4
        /*0000*/ 	.byte	0x02, 0x09, 0x00, 0x00, 0x02, 0x02, 0x01, 0x00, 0x02, 0x05, 0x05, 0x00, 0x03, 0x07, 0x01, 0x01
        /*0010*/ 	.byte	0x02, 0x03, 0x00, 0x00, 0x02, 0x06, 0x01, 0x00, 0x04, 0x0b, 0x08, 0x00, 0x09, 0x00, 0x00, 0x00
        /*0020*/ 	.byte	0x00, 0x00, 0x00, 0x00


//--------------------- .nv.info._Z9block_sumPKiPim --------------------------
	.section	.nv.info._Z9block_sumPKiPim,"",@"SHT_CUDA_INFO"
	.sectionflags	@""
	.align	4


	//----- nvinfo : EIATTR_CUDA_API_VERSION
	.align		4
        /*0000*/ 	.byte	0x04, 0x37
        /*0002*/ 	.short	(.L_7 - .L_6)
.L_6:
        /*0004*/ 	.word	0x00000082


	//----- nvinfo : EIATTR_KPARAM_INFO
	.align		4
.L_7:
        /*0008*/ 	.byte	0x04, 0x17
        /*000a*/ 	.short	(.L_9 - .L_8)
.L_8:
        /*000c*/ 	.word	0x00000000
        /*0010*/ 	.short	0x0002
        /*0012*/ 	.short	0x0010
        /*0014*/ 	.byte	0x00, 0xf0, 0x21, 0x00


	//----- nvinfo : EIATTR_KPARAM_INFO
	.align		4
.L_9:
        /*0018*/ 	.byte	0x04, 0x17
        /*001a*/ 	.short	(.L_11 - .L_10)
.L_10:
        /*001c*/ 	.word	0x00000000
        /*0020*/ 	.short	0x0001
        /*0022*/ 	.short	0x0008
        /*0024*/ 	.byte	0x00, 0xf5, 0x21, 0x00


	//----- nvinfo : EIATTR_KPARAM_INFO
	.align		4
.L_11:
        /*0028*/ 	.byte	0x04, 0x17
        /*002a*/ 	.short	(.L_13 - .L_12)
.L_12:
        /*002c*/ 	.word	0x00000000
        /*0030*/ 	.short	0x0000
        /*0032*/ 	.short	0x0000
        /*0034*/ 	.byte	0x00, 0xf5, 0x21, 0x00


	//----- nvinfo : EIATTR_SPARSE_MMA_MASK
	.align		4
.L_13:
        /*0038*/ 	.byte	0x03, 0x50
        /*003a*/ 	.short	0x0000


	//----- nvinfo : EIATTR_MAXREG_COUNT
	.align		4
        /*003c*/ 	.byte	0x03, 0x1b
        /*003e*/ 	.short	0x00ff


	//----- nvinfo : EIATTR_NUM_BARRIERS
	.align		4
        /*0040*/ 	.byte	0x02, 0x4c
        /*0042*/ 	.byte	0x01
	.zero		1


	//----- nvinfo : EIATTR_MERCURY_ISA_VERSION
	.align		4
        /*0044*/ 	.byte	0x03, 0x5f
        /*0046*/ 	.short	0x0101


	//----- nvinfo : EIATTR_VRC_CTA_INIT_COUNT
	.align		4
        /*0048*/ 	.byte	0x02, 0x4a
	.zero		1
	.zero		1


	//----- nvinfo : EIATTR_EXIT_INSTR_OFFSETS
	.align		4
        /*004c*/ 	.byte	0x04, 0x1c
        /*004e*/ 	.short	(.L_15 - .L_14)


	//   ....[0]....
.L_14:
        /*0050*/ 	.word	0x00000cc0


	//   ....[1]....
        /*0054*/ 	.word	0x00000d70


	//----- nvinfo : EIATTR_CRS_STACK_SIZE
	.align		4
.L_15:
        /*0058*/ 	.byte	0x04, 0x1e
        /*005a*/ 	.short	(.L_17 - .L_16)
.L_16:
        /*005c*/ 	.word	0x00000000


	//----- nvinfo : EIATTR_CBANK_PARAM_SIZE
	.align		4
.L_17:
        /*0060*/ 	.byte	0x03, 0x19
        /*0062*/ 	.short	0x0018


	//----- nvinfo : EIATTR_PARAM_CBANK
	.align		4
        /*0064*/ 	.byte	0x04, 0x0a
        /*0066*/ 	.short	(.L_19 - .L_18)
	.align		4
.L_18:
        /*0068*/ 	.word	index@(.nv.constant0._Z9block_sumPKiPim)
        /*006c*/ 	.short	0x0380
        /*006e*/ 	.short	0x0018


	//----- nvinfo : EIATTR_SW_WAR
	.align		4
.L_19:
        /*0070*/ 	.byte	0x04, 0x36
        /*0072*/ 	.short	(.L_21 - .L_20)
.L_20:
        /*0074*/ 	.word	0x00000008
.L_21:


//--------------------- .nv.callgraph             --------------------------
	.section	.nv.callgraph,"",@"SHT_CUDA_CALLGRAPH"
	.align	4
	.sectionentsize	8
	.align		4
        /*0000*/ 	.word	0x00000000
	.align		4
        /*0004*/ 	.word	0xffffffff
	.align		4
        /*0008*/ 	.word	0x00000000
	.align		4
        /*000c*/ 	.word	0xfffffffe
	.align		4
        /*0010*/ 	.word	0x00000000
	.align		4
        /*0014*/ 	.word	0xfffffffd
	.align		4
        /*0018*/ 	.word	0x00000000
	.align		4
        /*001c*/ 	.word	0xfffffffc


//--------------------- .text._Z9block_sumPKiPim  --------------------------
	.section	.text._Z9block_sumPKiPim,"ax",@progbits
	.align	128
        .global         _Z9block_sumPKiPim
        .type           _Z9block_sumPKiPim,@function
        .size           _Z9block_sumPKiPim,(.L_x_13 - _Z9block_sumPKiPim)
        .other          _Z9block_sumPKiPim,@"STO_CUDA_ENTRY STV_DEFAULT"
_Z9block_sumPKiPim:
.text._Z9block_sumPKiPim:
[----:B------:R-:W-:Y:S01]  /*0000*/  LDC R1, c[0x0][0x37c] ;  /* 0x0000df00ff017b82 */ /* 0x000fe20000000800 */
[----:B------:R-:W0:Y:S07]  /*0010*/  S2R R0, SR_CTAID.X ;  /* 0x0000000000007919 */ /* 0x000e2e0000002500 */
[----:B------:R-:W1:Y:S01]  /*0020*/  LDC R4, c[0x0][0x370] ;  /* 0x0000dc00ff047b82 */ /* 0x000e620000000800 */
[----:B------:R-:W2:Y:S01]  /*0030*/  LDCU.64 UR6, c[0x0][0x358] ;  /* 0x00006b00ff0677ac */ /* 0x000ea20008000a00 */
[----:B------:R-:W-:Y:S01]  /*0040*/  BSSY.RECONVERGENT B2, `(.L_x_0) ;  /* 0x00000a7000027945 */ /* 0x000fe20003800200 */
[----:B------:R-:W3:Y:S01]  /*0050*/  S2R R2, SR_TID.X ;  /* 0x0000000000027919 */ /* 0x000ee20000002100 */
[----:B------:R-:W-:-:S02]  /*0060*/  IMAD.MOV.U32 R7, RZ, RZ, RZ ;  /* 0x000000ffff077224 */ /* 0x000fc400078e00ff */
[----:B0-----:R-:W-:-:S05]  /*0070*/  IMAD.SHL.U32 R3, R0, 0x400, RZ ;  /* 0x0000040000037824 */ /* 0x001fca00078e00ff */
[----:B---3--:R-:W-:-:S04]  /*0080*/  LOP3.LUT R5, R3, R2, RZ, 0xfc, !PT ;  /* 0x0000000203057212 */ /* 0x008fc800078efcff */
[----:B------:R-:W-:-:S13]  /*0090*/  ISETP.GT.AND P0, PT, R5, 0x3ffff, PT ;  /* 0x0003ffff0500780c */ /* 0x000fda0003f04270 */
[----:B-12---:R-:W-:Y:S05]  /*00a0*/  @P0 BRA `(.L_x_1) ;  /* 0x0000000800800947 */ /* 0x006fea0003800000 */
[----:B------:R-:W-:Y:S01]  /*00b0*/  IMAD.SHL.U32 R4, R4, 0x400, RZ ;  /* 0x0000040004047824 */ /* 0x000fe200078e00ff */
[----:B------:R-:W-:Y:S03]  /*00c0*/  BSSY.RECONVERGENT B1, `(.L_x_2) ;  /* 0x0000093000017945 */ /* 0x000fe60003800200 */
[----:B------:R-:W0:Y:S01]  /*00d0*/  I2F.U32.RP R10, R4 ;  /* 0x00000004000a7306 */ /* 0x000e220000209000 */
[C---:B------:R-:W-:Y:S01]  /*00e0*/  IMAD.IADD R3, R4.reuse, 0x1, R5 ;  /* 0x0000000104037824 */ /* 0x040fe200078e0205 */
[----:B------:R-:W-:Y:S01]  /*00f0*/  ISETP.NE.U32.AND P2, PT, R4, RZ, PT ;  /* 0x000000ff0400720c */ /* 0x000fe20003f45070 */
[----:B------:R-:W-:-:S03]  /*0100*/  IMAD.MOV R11, RZ, RZ, -R4 ;  /* 0x000000ffff0b7224 */ /* 0x000fc600078e0a04 */
[C---:B------:R-:W-:Y:S02]  /*0110*/  ISETP.GE.AND P0, PT, R3.reuse, 0x40000, PT ;  /* 0x000400000300780c */ /* 0x040fe40003f06270 */
[----:B------:R-:W-:Y:S02]  /*0120*/  VIMNMX R8, PT, PT, R3, 0x40000, !PT ;  /* 0x0004000003087848 */ /* 0x000fe40007fe0100 */
[----:B------:R-:W-:-:S04]  /*0130*/  SEL R9, RZ, 0x1, P0 ;  /* 0x00000001ff097807 */ /* 0x000fc80000000000 */
[----:B------:R-:W-:Y:S01]  /*0140*/  IADD3 R3, PT, PT, R8, -R3, -R9 ;  /* 0x8000000308037210 */ /* 0x000fe20007ffe809 */
[----:B0-----:R-:W0:Y:S02]  /*0150*/  MUFU.RCP R10, R10 ;  /* 0x0000000a000a7308 */ /* 0x001e240000001000 */
[----:B0-----:R-:W-:-:S06]  /*0160*/  VIADD R6, R10, 0xffffffe ;  /* 0x0ffffffe0a067836 */ /* 0x001fcc0000000000 */
[----:B------:R0:W1:Y:S02]  /*0170*/  F2I.FTZ.U32.TRUNC.NTZ R7, R6 ;  /* 0x0000000600077305 */ /* 0x000064000021f000 */
[----:B0-----:R-:W-:Y:S02]  /*0180*/  IMAD.MOV.U32 R6, RZ, RZ, RZ ;  /* 0x000000ffff067224 */ /* 0x001fe400078e00ff */
[----:B-1----:R-:W-:-:S04]  /*0190*/  IMAD R11, R11, R7, RZ ;  /* 0x000000070b0b7224 */ /* 0x002fc800078e02ff */
[----:B------:R-:W-:-:S04]  /*01a0*/  IMAD.HI.U32 R10, R7, R11, R6 ;  /* 0x0000000b070a7227 */ /* 0x000fc800078e0006 */
[----:B------:R-:W-:Y:S02]  /*01b0*/  HFMA2 R7, -RZ, RZ, 0, 0 ;  /* 0x00000000ff077431 */ /* 0x000fe400000001ff */
[----:B------:R-:W-:-:S05]  /*01c0*/  IMAD.HI.U32 R10, R10, R3, RZ ;  /* 0x000000030a0a7227 */ /* 0x000fca00078e00ff */
[----:B------:R-:W-:-:S05]  /*01d0*/  IADD3 R6, PT, PT, -R10, RZ, RZ ;  /* 0x000000ff0a067210 */ /* 0x000fca0007ffe1ff */
[----:B------:R-:W-:-:S05]  /*01e0*/  IMAD R3, R4, R6, R3 ;  /* 0x0000000604037224 */ /* 0x000fca00078e0203 */
[----:B------:R-:W-:-:S13]  /*01f0*/  ISETP.GE.U32.AND P0, PT, R3, R4, PT ;  /* 0x000000040300720c */ /* 0x000fda0003f06070 */
[----:B------:R-:W-:Y:S02]  /*0200*/  @P0 IMAD.IADD R3, R3, 0x1, -R4 ;  /* 0x0000000103030824 */ /* 0x000fe400078e0a04 */
[----:B------:R-:W-:-:S03]  /*0210*/  @P0 VIADD R10, R10, 0x1 ;  /* 0x000000010a0a0836 */ /* 0x000fc60000000000 */
[----:B------:R-:W-:-:S13]  /*0220*/  ISETP.GE.U32.AND P1, PT, R3, R4, PT ;  /* 0x000000040300720c */ /* 0x000fda0003f26070 */
[----:B------:R-:W-:Y:S01]  /*0230*/  @P1 VIADD R10, R10, 0x1 ;  /* 0x000000010a0a1836 */ /* 0x000fe20000000000 */
[----:B------:R-:W-:-:S05]  /*0240*/  @!P2 LOP3.LUT R10, RZ, R4, RZ, 0x33, !PT ;  /* 0x00000004ff0aa212 */ /* 0x000fca00078e33ff */
[----:B------:R-:W-:-:S04]  /*0250*/  IMAD.IADD R9, R9, 0x1, R10 ;  /* 0x0000000109097824 */ /* 0x000fc800078e020a */
[C---:B------:R-:W-:Y:S01]  /*0260*/  VIADD R3, R9.reuse, 0x1 ;  /* 0x0000000109037836 */ /* 0x040fe20000000000 */
[----:B------:R-:W-:-:S04]  /*0270*/  ISETP.GE.U32.AND P0, PT, R9, 0x3, PT ;  /* 0x000000030900780c */ /* 0x000fc80003f06070 */
[----:B------:R-:W-:-:S09]  /*0280*/  LOP3.LUT R6, R3, 0x3, RZ, 0xc0, !PT ;  /* 0x0000000303067812 */ /* 0x000fd200078ec0ff */
[----:B------:R-:W-:Y:S05]  /*0290*/  @!P0 BRA `(.L_x_3) ;  /* 0x0000000400d48947 */ /* 0x000fea0003800000 */
[----:B------:R-:W-:Y:S01]  /*02a0*/  LOP3.LUT R3, R3, 0xfffffffc, RZ, 0xc0, !PT ;  /* 0xfffffffc03037812 */ /* 0x000fe200078ec0ff */
[----:B------:R-:W-:Y:S01]  /*02b0*/  BSSY.RELIABLE B0, `(.L_x_4) ;  /* 0x0000063000007945 */ /* 0x000fe20003800100 */
[----:B------:R-:W-:-:S03]  /*02c0*/  IMAD.MOV.U32 R7, RZ, RZ, RZ ;  /* 0x000000ffff077224 */ /* 0x000fc600078e00ff */
[----:B------:R-:W-:-:S05]  /*02d0*/  IMAD.MOV R3, RZ, RZ, -R3 ;  /* 0x000000ffff037224 */ /* 0x000fca00078e0a03 */
[----:B------:R-:W-:-:S13]  /*02e0*/  ISETP.GE.AND P0, PT, R3, RZ, PT ;  /* 0x000000ff0300720c */ /* 0x000fda0003f06270 */
[----:B------:R-:W-:Y:S05]  /*02f0*/  @P0 BRA `(.L_x_5) ;  /* 0x0000000400780947 */ /* 0x000fea0003800000 */
[----:B------:R-:W-:Y:S01]  /*0300*/  IMAD.MOV R8, RZ, RZ, -R3 ;  /* 0x000000ffff087224 */ /* 0x000fe200078e0a03 */
[----:B------:R-:W-:Y:S01]  /*0310*/  BSSY.RECONVERGENT B3, `(.L_x_6) ;  /* 0x0000039000037945 */ /* 0x000fe20003800200 */
[----:B------:R-:W-:-:S03]  /*0320*/  PLOP3.LUT P0, PT, PT, PT, PT, 0x80, 0x8 ;  /* 0x000000000008781c */ /* 0x000fc60003f0f070 */
[----:B------:R-:W-:-:S13]  /*0330*/  ISETP.GT.AND P1, PT, R8, 0xc, PT ;  /* 0x0000000c0800780c */ /* 0x000fda0003f24270 */
[----:B------:R-:W-:Y:S05]  /*0340*/  @!P1 BRA `(.L_x_7) ;  /* 0x0000000000d49947 */ /* 0x000fea0003800000 */
[----:B------:R-:W-:-:S13]  /*0350*/  PLOP3.LUT P0, PT, PT, PT, PT, 0x8, 0x80 ;  /* 0x000000000080781c */ /* 0x000fda0003f0e170 */
.L_x_8:
[----:B------:R-:W0:Y:S01]  /*0360*/  LDC.64 R18, c[0x0][0x380] ;  /* 0x0000e000ff127b82 */ /* 0x000e220000000a00 */
[----:B------:R-:W-:-:S04]  /*0370*/  IADD3 R11, PT, PT, R4, R5, R4 ;  /* 0x00000005040b7210 */ /* 0x000fc80007ffe004 */
[----:B------:R-:W-:Y:S01]  /*0380*/  IADD3 R11, PT, PT, R4, R11, R4 ;  /* 0x0000000b040b7210 */ /* 0x000fe20007ffe004 */
[----:B0-----:R-:W-:-:S03]  /*0390*/  IMAD.WIDE R8, R5, 0x4, R18 ;  /* 0x0000000405087825 */ /* 0x001fc600078e0212 */
[----:B------:R-:W-:Y:S01]  /*03a0*/  IADD3 R5, PT, PT, R4, R11, R4 ;  /* 0x0000000b04057210 */ /* 0x000fe20007ffe004 */
[----:B------:R-:W-:-:S03]  /*03b0*/  IMAD.WIDE R24, R11, 0x4, R18 ;  /* 0x000000040b187825 */ /* 0x000fc600078e0212 */
[C---:B------:R-:W-:Y:S01]  /*03c0*/  IADD3 R5, PT, PT, R4.reuse, R5, R4 ;  /* 0x0000000504057210 */ /* 0x040fe20007ffe004 */
[C---:B------:R-:W-:Y:S02]  /*03d0*/  IMAD.WIDE R12, R4.reuse, 0x4, R8 ;  /* 0x00000004040c7825 */ /* 0x040fe400078e0208 */
[----:B------:R-:W2:Y:S02]  /*03e0*/  LDG.E R8, desc[UR6][R8.64] ;  /* 0x0000000608087981 */ /* 0x000ea4000c1e1900 */
[C---:B------:R-:W-:Y:S02]  /*03f0*/  IMAD.WIDE R20, R4.reuse, 0x4, R24 ;  /* 0x0000000404147825 */ /* 0x040fe400078e0218 */
[----:B------:R-:W3:Y:S02]  /*0400*/  LDG.E R24, desc[UR6][R24.64] ;  /* 0x0000000618187981 */ /* 0x000ee4000c1e1900 */
[----:B------:R-:W-:-:S04]  /*0410*/  IMAD.WIDE R28, R4, 0x4, R12 ;  /* 0x00000004041c7825 */ /* 0x000fc800078e020c */
[----:B------:R-:W-:Y:S01]  /*0420*/  IMAD.WIDE R16, R5, 0x4, R18 ;  /* 0x0000000405107825 */ /* 0x000fe200078e0212 */
[C---:B------:R-:W-:Y:S01]  /*0430*/  IADD3 R5, PT, PT, R4.reuse, R5, R4 ;  /* 0x0000000504057210 */ /* 0x040fe20007ffe004 */
[----:B------:R0:W2:Y:S02]  /*0440*/  LDG.E R9, desc[UR6][R12.64] ;  /* 0x000000060c097981 */ /* 0x0000a4000c1e1900 */
[C---:B------:R-:W-:Y:S01]  /*0450*/  IMAD.WIDE R22, R4.reuse, 0x4, R28 ;  /* 0x0000000404167825 */ /* 0x040fe200078e021c */
[C---:B------:R-:W-:Y:S01]  /*0460*/  IADD3 R5, PT, PT, R4.reuse, R5, R4 ;  /* 0x0000000504057210 */ /* 0x040fe20007ffe004 */
[----:B------:R-:W4:Y:S02]  /*0470*/  LDG.E R26, desc[UR6][R28.64] ;  /* 0x000000061c1a7981 */ /* 0x000f24000c1e1900 */
[C---:B------:R-:W-:Y:S02]  /*0480*/  IMAD.WIDE R10, R4.reuse, 0x4, R20 ;  /* 0x00000004040a7825 */ /* 0x040fe400078e0214 */
[----:B------:R1:W4:Y:S02]  /*0490*/  LDG.E R25, desc[UR6][R22.64] ;  /* 0x0000000616197981 */ /* 0x000324000c1e1900 */
[----:B------:R-:W-:-:S02]  /*04a0*/  IMAD.WIDE R14, R4, 0x4, R16 ;  /* 0x00000004040e7825 */ /* 0x000fc400078e0210 */
[----:B------:R-:W3:Y:S02]  /*04b0*/  LDG.E R21, desc[UR6][R20.64] ;  /* 0x0000000614157981 */ /* 0x000ee4000c1e1900 */
[----:B------:R-:W-:Y:S02]  /*04c0*/  IMAD.WIDE R18, R5, 0x4, R18 ;  /* 0x0000000405127825 */ /* 0x000fe400078e0212 */
[----:B------:R-:W5:Y:S02]  /*04d0*/  LDG.E R16, desc[UR6][R16.64] ;  /* 0x0000000610107981 */ /* 0x000f64000c1e1900 */
[C---:B0-----:R-:W-:Y:S02]  /*04e0*/  IMAD.WIDE R12, R4.reuse, 0x4, R10 ;  /* 0x00000004040c7825 */ /* 0x041fe400078e020a */
[----:B------:R-:W5:Y:S04]  /*04f0*/  LDG.E R27, desc[UR6][R14.64] ;  /* 0x000000060e1b7981 */ /* 0x000f68000c1e1900 */
[----:B------:R0:W5:Y:S01]  /*0500*/  LDG.E R20, desc[UR6][R10.64] ;  /* 0x000000060a147981 */ /* 0x000162000c1e1900 */
[----:B-1----:R-:W-:-:S03]  /*0510*/  IMAD.WIDE R22, R4, 0x4, R18 ;  /* 0x0000000404167825 */ /* 0x002fc600078e0212 */
[----:B------:R-:W5:Y:S04]  /*0520*/  LDG.E R13, desc[UR6][R12.64] ;  /* 0x000000060c0d7981 */ /* 0x000f68000c1e1900 */
[----:B------:R-:W5:Y:S01]  /*0530*/  LDG.E R18, desc[UR6][R18.64] ;  /* 0x0000000612127981 */ /* 0x000f62000c1e1900 */
[----:B0-----:R-:W-:-:S05]  /*0540*/  IMAD.WIDE R10, R4, 0x4, R14 ;  /* 0x00000004040a7825 */ /* 0x001fca00078e020e */
[----:B------:R0:W5:Y:S01]  /*0550*/  LDG.E R12, desc[UR6][R10.64] ;  /* 0x000000060a0c7981 */ /* 0x000162000c1e1900 */
[----:B------:R-:W-:-:S06]  /*0560*/  IMAD.WIDE R28, R4, 0x4, R10 ;  /* 0x00000004041c7825 */ /* 0x000fcc00078e020a */
[----:B------:R-:W5:Y:S01]  /*0570*/  LDG.E R29, desc[UR6][R28.64] ;  /* 0x000000061c1d7981 */ /* 0x000f62000c1e1900 */
[----:B0-----:R-:W-:-:S03]  /*0580*/  IMAD.WIDE R10, R4, 0x4, R22 ;  /* 0x00000004040a7825 */ /* 0x001fc600078e0216 */
[----:B------:R-:W5:Y:S01]  /*0590*/  LDG.E R23, desc[UR6][R22.64] ;  /* 0x0000000616177981 */ /* 0x000f62000c1e1900 */
[----:B------:R-:W-:-:S03]  /*05a0*/  IMAD.WIDE R14, R4, 0x4, R10 ;  /* 0x00000004040e7825 */ /* 0x000fc600078e020a */
[----:B------:R-:W5:Y:S04]  /*05b0*/  LDG.E R17, desc[UR6][R10.64] ;  /* 0x000000060a117981 */ /* 0x000f68000c1e1900 */
[----:B------:R-:W5:Y:S01]  /*05c0*/  LDG.E R14, desc[UR6][R14.64] ;  /* 0x000000060e0e7981 */ /* 0x000f62000c1e1900 */
[----:B------:R-:W-:-:S05]  /*05d0*/  VIADD R3, R3, 0x10 ;  /* 0x0000001003037836 */ /* 0x000fca0000000000 */
[----:B------:R-:W-:Y:S02]  /*05e0*/  ISETP.GE.AND P1, PT, R3, -0xc, PT ;  /* 0xfffffff40300780c */ /* 0x000fe40003f26270 */
[----:B------:R-:W-:-:S04]  /*05f0*/  IADD3 R5, PT, PT, R4, R5, R4 ;  /* 0x0000000504057210 */ /* 0x000fc80007ffe004 */
[----:B------:R-:W-:Y:S02]  /*0600*/  IADD3 R5, PT, PT, R4, R5, R4 ;  /* 0x0000000504057210 */ /* 0x000fe40007ffe004 */
[----:B--2---:R-:W-:-:S04]  /*0610*/  IADD3 R8, PT, PT, R9, R8, R7 ;  /* 0x0000000809087210 */ /* 0x004fc80007ffe007 */
[----:B----4-:R-:W-:-:S04]  /*0620*/  IADD3 R8, PT, PT, R25, R26, R8 ;  /* 0x0000001a19087210 */ /* 0x010fc80007ffe008 */
[----:B---3--:R-:W-:-:S04]  /*0630*/  IADD3 R8, PT, PT, R21, R24, R8 ;  /* 0x0000001815087210 */ /* 0x008fc80007ffe008 */
[----:B-----5:R-:W-:-:S04]  /*0640*/  IADD3 R8, PT, PT, R13, R20, R8 ;  /* 0x000000140d087210 */ /* 0x020fc80007ffe008 */
[----:B------:R-:W-:-:S04]  /*0650*/  IADD3 R8, PT, PT, R27, R16, R8 ;  /* 0x000000101b087210 */ /* 0x000fc80007ffe008 */
[----:B------:R-:W-:-:S04]  /*0660*/  IADD3 R8, PT, PT, R29, R12, R8 ;  /* 0x0000000c1d087210 */ /* 0x000fc80007ffe008 */
[----:B------:R-:W-:-:S04]  /*0670*/  IADD3 R8, PT, PT, R23, R18, R8 ;  /* 0x0000001217087210 */ /* 0x000fc80007ffe008 */
[----:B------:R-:W-:Y:S01]  /*0680*/  IADD3 R7, PT, PT, R14, R17, R8 ;  /* 0x000000110e077210 */ /* 0x000fe20007ffe008 */
[----:B------:R-:W-:Y:S06]  /*0690*/  @!P1 BRA `(.L_x_8) ;  /* 0xfffffffc00309947 */ /* 0x000fec000383ffff */
.L_x_7:
[----:B------:R-:W-:Y:S05]  /*06a0*/  BSYNC.RECONVERGENT B3 ;  /* 0x0000000000037941 */ /* 0x000fea0003800200 */
.L_x_6:
[----:B------:R-:W-:Y:S01]  /*06b0*/  IMAD.MOV R8, RZ, RZ, -R3 ;  /* 0x000000ffff087224 */ /* 0x000fe200078e0a03 */
[----:B------:R-:W-:Y:S04]  /*06c0*/  BSSY.RECONVERGENT B3, `(.L_x_9) ;  /* 0x000001e000037945 */ /* 0x000fe80003800200 */
[----:B------:R-:W-:-:S13]  /*06d0*/  ISETP.GT.AND P1, PT, R8, 0x4, PT ;  /* 0x000000040800780c */ /* 0x000fda0003f24270 */
[----:B------:R-:W-:Y:S05]  /*06e0*/  @!P1 BRA `(.L_x_10) ;  /* 0x00000000006c9947 */ /* 0x000fea0003800000 */
[----:B------:R-:W0:Y:S01]  /*06f0*/  LDC.64 R12, c[0x0][0x380] ;  /* 0x0000e000ff0c7b82 */ /* 0x000e220000000a00 */
[----:B------:R-:W-:Y:S01]  /*0700*/  IADD3 R9, PT, PT, R4, R5, R4 ;  /* 0x0000000504097210 */ /* 0x000fe20007ffe004 */
[----:B0-----:R-:W-:-:S03]  /*0710*/  IMAD.WIDE R22, R5, 0x4, R12 ;  /* 0x0000000405167825 */ /* 0x001fc600078e020c */
[C---:B------:R-:W-:Y:S01]  /*0720*/  IADD3 R5, PT, PT, R4.reuse, R9, R4 ;  /* 0x0000000904057210 */ /* 0x040fe20007ffe004 */
[----:B------:R-:W-:Y:S02]  /*0730*/  IMAD.WIDE R14, R4, 0x4, R22 ;  /* 0x00000004040e7825 */ /* 0x000fe400078e0216 */
[----:B------:R-:W2:Y:S02]  /*0740*/  LDG.E R22, desc[UR6][R22.64] ;  /* 0x0000000616167981 */ /* 0x000ea4000c1e1900 */
[----:B------:R-:W-:-:S04]  /*0750*/  IMAD.WIDE R12, R5, 0x4, R12 ;  /* 0x00000004050c7825 */ /* 0x000fc800078e020c */
[C---:B------:R-:W-:Y:S02]  /*0760*/  IMAD.WIDE R8, R4.reuse, 0x4, R14 ;  /* 0x0000000404087825 */ /* 0x040fe400078e020e */
[----:B------:R-:W2:Y:S02]  /*0770*/  LDG.E R14, desc[UR6][R14.64] ;  /* 0x000000060e0e7981 */ /* 0x000ea4000c1e1900 */
[C---:B------:R-:W-:Y:S02]  /*0780*/  IMAD.WIDE R10, R4.reuse, 0x4, R12 ;  /* 0x00000004040a7825 */ /* 0x040fe400078e020c */
[----:B------:R-:W3:Y:S02]  /*0790*/  LDG.E R13, desc[UR6][R12.64] ;  /* 0x000000060c0d7981 */ /* 0x000ee4000c1e1900 */
[C---:B------:R-:W-:Y:S02]  /*07a0*/  IMAD.WIDE R16, R4.reuse, 0x4, R8 ;  /* 0x0000000404107825 */ /* 0x040fe400078e0208 */
[----:B------:R-:W4:Y:S02]  /*07b0*/  LDG.E R9, desc[UR6][R8.64] ;  /* 0x0000000608097981 */ /* 0x000f24000c1e1900 */
[----:B------:R-:W-:-:S02]  /*07c0*/  IMAD.WIDE R18, R4, 0x4, R10 ;  /* 0x0000000404127825 */ /* 0x000fc400078e020a */
[----:B------:R-:W4:Y:S02]  /*07d0*/  LDG.E R16, desc[UR6][R16.64] ;  /* 0x0000000610107981 */ /* 0x000f24000c1e1900 */
[C---:B------:R-:W-:Y:S02]  /*07e0*/  IMAD.WIDE R20, R4.reuse, 0x4, R18 ;  /* 0x0000000404147825 */ /* 0x040fe400078e0212 */
[----:B------:R-:W3:Y:S04]  /*07f0*/  LDG.E R10, desc[UR6][R10.64] ;  /* 0x000000060a0a7981 */ /* 0x000ee8000c1e1900 */
[----:B------:R-:W5:Y:S04]  /*0800*/  LDG.E R19, desc[UR6][R18.64] ;  /* 0x0000000612137981 */ /* 0x000f68000c1e1900 */
[----:B------:R-:W5:Y:S01]  /*0810*/  LDG.E R20, desc[UR6][R20.64] ;  /* 0x0000000614147981 */ /* 0x000f62000c1e1900 */
[----:B------:R-:W-:-:S02]  /*0820*/  IADD3 R5, PT, PT, R4, R5, R4 ;  /* 0x0000000504057210 */ /* 0x000fc40007ffe004 */
[----:B------:R-:W-:Y:S02]  /*0830*/  PLOP3.LUT P0, PT, PT, PT, PT, 0x8, 0x80 ;  /* 0x000000000080781c */ /* 0x000fe40003f0e170 */
[----:B------:R-:W-:Y:S02]  /*0840*/  IADD3 R3, PT, PT, R3, 0x8, RZ ;  /* 0x0000000803037810 */ /* 0x000fe40007ffe0ff */
[----:B------:R-:W-:Y:S02]  /*0850*/  IADD3 R5, PT, PT, R4, R5, R4 ;  /* 0x0000000504057210 */ /* 0x000fe40007ffe004 */
[----:B--2---:R-:W-:-:S04]  /*0860*/  IADD3 R22, PT, PT, R14, R22, R7 ;  /* 0x000000160e167210 */ /* 0x004fc80007ffe007 */
[----:B----4-:R-:W-:-:S04]  /*0870*/  IADD3 R22, PT, PT, R16, R9, R22 ;  /* 0x0000000910167210 */ /* 0x010fc80007ffe016 */
[----:B---3--:R-:W-:-:S04]  /*0880*/  IADD3 R22, PT, PT, R10, R13, R22 ;  /* 0x0000000d0a167210 */ /* 0x008fc80007ffe016 */
[----:B-----5:R-:W-:-:S07]  /*0890*/  IADD3 R7, PT, PT, R20, R19, R22 ;  /* 0x0000001314077210 */ /* 0x020fce0007ffe016 */
.L_x_10:
[----:B------:R-:W-:Y:S05]  /*08a0*/  BSYNC.RECONVERGENT B3 ;  /* 0x0000000000037941 */ /* 0x000fea0003800200 */
.L_x_9:
[----:B------:R-:W-:-:S13]  /*08b0*/  ISETP.NE.OR P0, PT, R3, RZ, P0 ;  /* 0x000000ff0300720c */ /* 0x000fda0000705670 */
[----:B------:R-:W-:Y:S05]  /*08c0*/  @!P0 BREAK.RELIABLE B0 ;  /* 0x0000000000008942 */ /* 0x000fea0003800100 */
[----:B------:R-:W-:Y:S05]  /*08d0*/  @!P0 BRA `(.L_x_3) ;  /* 0x0000000000448947 */ /* 0x000fea0003800000 */
.L_x_5:
[----:B------:R-:W-:Y:S05]  /*08e0*/  BSYNC.RELIABLE B0 ;  /* 0x0000000000007941 */ /* 0x000fea0003800100 */
.L_x_4:
[----:B------:R-:W0:Y:S02]  /*08f0*/  LDC.64 R8, c[0x0][0x380] ;  /* 0x0000e000ff087b82 */ /* 0x000e240000000a00 */
[----:B0-----:R-:W-:-:S04]  /*0900*/  IMAD.WIDE R8, R5, 0x4, R8 ;  /* 0x0000000405087825 */ /* 0x001fc800078e0208 */
[C---:B------:R-:W-:Y:S02]  /*0910*/  IMAD.WIDE R10, R4.reuse, 0x4, R8 ;  /* 0x00000004040a7825 */ /* 0x040fe400078e0208 */
[----:B------:R-:W2:Y:S02]  /*0920*/  LDG.E R8, desc[UR6][R8.64] ;  /* 0x0000000608087981 */ /* 0x000ea4000c1e1900 */
[C---:B------:R-:W-:Y:S02]  /*0930*/  IMAD.WIDE R12, R4.reuse, 0x4, R10 ;  /* 0x00000004040c7825 */ /* 0x040fe400078e020a */
[----:B------:R-:W2:Y:S02]  /*0940*/  LDG.E R10, desc[UR6][R10.64] ;  /* 0x000000060a0a7981 */ /* 0x000ea4000c1e1900 */
[----:B------:R-:W-:Y:S02]  /*0950*/  IMAD.WIDE R14, R4, 0x4, R12 ;  /* 0x00000004040e7825 */ /* 0x000fe400078e020c */
[----:B------:R-:W3:Y:S04]  /*0960*/  LDG.E R12, desc[UR6][R12.64] ;  /* 0x000000060c0c7981 */ /* 0x000ee8000c1e1900 */
[----:B------:R-:W3:Y:S01]  /*0970*/  LDG.E R14, desc[UR6][R14.64] ;  /* 0x000000060e0e7981 */ /* 0x000ee2000c1e1900 */
[----:B------:R-:W-:-:S05]  /*0980*/  VIADD R3, R3, 0x4 ;  /* 0x0000000403037836 */ /* 0x000fca0000000000 */
[----:B------:R-:W-:Y:S02]  /*0990*/  ISETP.NE.AND P0, PT, R3, RZ, PT ;  /* 0x000000ff0300720c */ /* 0x000fe40003f05270 */
[----:B------:R-:W-:-:S04]  /*09a0*/  IADD3 R5, PT, PT, R4, R5, R4 ;  /* 0x0000000504057210 */ /* 0x000fc80007ffe004 */
[----:B------:R-:W-:Y:S02]  /*09b0*/  IADD3 R5, PT, PT, R4, R5, R4 ;  /* 0x0000000504057210 */ /* 0x000fe40007ffe004 */
[----:B--2---:R-:W-:-:S04]  /*09c0*/  IADD3 R7, PT, PT, R10, R8, R7 ;  /* 0x000000080a077210 */ /* 0x004fc80007ffe007 */
[----:B---3--:R-:W-:Y:S01]  /*09d0*/  IADD3 R7, PT, PT, R14, R12, R7 ;  /* 0x0000000c0e077210 */ /* 0x008fe20007ffe007 */
[----:B------:R-:W-:Y:S06]  /*09e0*/  @P0 BRA `(.L_x_4) ;  /* 0xfffffffc00c00947 */ /* 0x000fec000383ffff */
.L_x_3:
[----:B------:R-:W-:Y:S05]  /*09f0*/  BSYNC.RECONVERGENT B1 ;  /* 0x0000000000017941 */ /* 0x000fea0003800200 */
.L_x_2:
[----:B------:R-:W-:-:S13]  /*0a00*/  ISETP.NE.AND P0, PT, R6, RZ, PT ;  /* 0x000000ff0600720c */ /* 0x000fda0003f05270 */
[----:B------:R-:W-:Y:S05]  /*0a10*/  @!P0 BRA `(.L_x_1) ;  /* 0x0000000000248947 */ /* 0x000fea0003800000 */
[----:B------:R-:W0:Y:S01]  /*0a20*/  LDC.64 R8, c[0x0][0x380] ;  /* 0x0000e000ff087b82 */ /* 0x000e220000000a00 */
[----:B------:R-:W-:-:S07]  /*0a30*/  IMAD.MOV R6, RZ, RZ, -R6 ;  /* 0x000000ffff067224 */ /* 0x000fce00078e0a06 */
.L_x_11:
[----:B0-----:R-:W-:-:S06]  /*0a40*/  IMAD.WIDE R10, R5, 0x4, R8 ;  /* 0x00000004050a7825 */ /* 0x001fcc00078e0208 */
[----:B------:R-:W2:Y:S01]  /*0a50*/  LDG.E R10, desc[UR6][R10.64] ;  /* 0x000000060a0a7981 */ /* 0x000ea2000c1e1900 */
[----:B------:R-:W-:Y:S02]  /*0a60*/  VIADD R6, R6, 0x1 ;  /* 0x0000000106067836 */ /* 0x000fe40000000000 */
[----:B------:R-:W-:-:S03]  /*0a70*/  IMAD.IADD R5, R4, 0x1, R5 ;  /* 0x0000000104057824 */ /* 0x000fc600078e0205 */
[----:B------:R-:W-:Y:S01]  /*0a80*/  ISETP.NE.AND P0, PT, R6, RZ, PT ;  /* 0x000000ff0600720c */ /* 0x000fe20003f05270 */
[----:B--2---:R-:W-:-:S12]  /*0a90*/  IMAD.IADD R7, R10, 0x1, R7 ;  /* 0x000000010a077824 */ /* 0x004fd800078e0207 */
[----:B------:R-:W-:Y:S05]  /*0aa0*/  @P0 BRA `(.L_x_11) ;  /* 0xfffffffc00e40947 */ /* 0x000fea000383ffff */
.L_x_1:
[----:B------:R-:W-:Y:S05]  /*0ab0*/  BSYNC.RECONVERGENT B2 ;  /* 0x0000000000027941 */ /* 0x000fea0003800200 */
.L_x_0:
[----:B------:R-:W-:Y:S05]  /*0ac0*/  WARPSYNC.ALL ;  /* 0x0000000000007948 */ /* 0x000fea0003800000 */
[----:B------:R-:W0:Y:S01]  /*0ad0*/  S2UR UR5, SR_CgaCtaId ;  /* 0x00000000000579c3 */ /* 0x000e220000008800 */
[----:B------:R-:W-:Y:S01]  /*0ae0*/  UMOV UR4, 0x400 ;  /* 0x0000040000047882 */ /* 0x000fe20000000000 */
[C---:B------:R-:W-:Y:S02]  /*0af0*/  ISETP.GT.U32.AND P0, PT, R2.reuse, 0xf, PT ;  /* 0x0000000f0200780c */ /* 0x040fe40003f04070 */
[----:B------:R-:W-:Y:S01]  /*0b00*/  ISETP.GT.U32.AND P1, PT, R2, 0x7, PT ;  /* 0x000000070200780c */ /* 0x000fe20003f24070 */
[----:B0-----:R-:W-:-:S06]  /*0b10*/  ULEA UR4, UR5, UR4, 0x18 ;  /* 0x0000000405047291 */ /* 0x001fcc000f8ec0ff */
[----:B------:R-:W-:-:S05]  /*0b20*/  LEA R4, R2, UR4, 0x2 ;  /* 0x0000000402047c11 */ /* 0x000fca000f8e10ff */
[----:B------:R-:W-:Y:S01]  /*0b30*/  STS [R4], R7 ;  /* 0x0000000704007388 */ /* 0x000fe20000000800 */
[----:B------:R-:W-:Y:S06]  /*0b40*/  BAR.SYNC.DEFER_BLOCKING 0x0 ;  /* 0x0000000000007b1d */ /* 0x000fec0000010000 */
[----:B------:R-:W-:Y:S04]  /*0b50*/  @!P0 LDS R3, [R4+0x40] ;  /* 0x0000400004038984 */ /* 0x000fe80000000800 */
[----:B------:R-:W0:Y:S02]  /*0b60*/  @!P0 LDS R6, [R4] ;  /* 0x0000000004068984 */ /* 0x000e240000000800 */
[----:B0-----:R-:W-:-:S05]  /*0b70*/  @!P0 IADD3 R3, PT, PT, R3, R6, RZ ;  /* 0x0000000603038210 */ /* 0x001fca0007ffe0ff */
[----:B------:R-:W-:Y:S01]  /*0b80*/  @!P0 STS [R4], R3 ;  /* 0x0000000304008388 */ /* 0x000fe20000000800 */
[----:B------:R-:W-:Y:S01]  /*0b90*/  @!P0 BAR.SYNC.DEFER_BLOCKING 0x0 ;  /* 0x0000000000008b1d */ /* 0x000fe20000010000 */
[----:B------:R-:W-:-:S05]  /*0ba0*/  ISETP.GT.U32.AND P0, PT, R2, 0x3, PT ;  /* 0x000000030200780c */ /* 0x000fca0003f04070 */
[----:B------:R-:W-:Y:S04]  /*0bb0*/  @!P1 LDS R5, [R4+0x20] ;  /* 0x0000200004059984 */ /* 0x000fe80000000800 */
[----:B------:R-:W0:Y:S02]  /*0bc0*/  @!P1 LDS R6, [R4] ;  /* 0x0000000004069984 */ /* 0x000e240000000800 */
[----:B0-----:R-:W-:-:S05]  /*0bd0*/  @!P1 IMAD.IADD R5, R5, 0x1, R6 ;  /* 0x0000000105059824 */ /* 0x001fca00078e0206 */
        /* <DEDUP_REMOVED lines=8> */
[----:B------:R-:W-:-:S05]  /*0c60*/  ISETP.NE.AND P0, PT, R2, RZ, PT ;  /* 0x000000ff0200720c */ /* 0x000fca0003f05270 */
[----:B------:R-:W-:Y:S04]  /*0c70*/  @!P1 LDS R3, [R4+0x8] ;  /* 0x0000080004039984 */ /* 0x000fe80000000800 */
[----:B------:R-:W0:Y:S02]  /*0c80*/  @!P1 LDS R6, [R4] ;  /* 0x0000000004069984 */ /* 0x000e240000000800 */
[----:B0-----:R-:W-:-:S05]  /*0c90*/  @!P1 IMAD.IADD R3, R3, 0x1, R6 ;  /* 0x0000000103039824 */ /* 0x001fca00078e0206 */
[----:B------:R0:W-:Y:S01]  /*0ca0*/  @!P1 STS [R4], R3 ;  /* 0x0000000304009388 */ /* 0x0001e20000000800 */
[----:B------:R-:W-:Y:S06]  /*0cb0*/  @!P1 BAR.SYNC.DEFER_BLOCKING 0x0 ;  /* 0x0000000000009b1d */ /* 0x000fec0000010000 */
[----:B------:R-:W-:Y:S05]  /*0cc0*/  @P0 EXIT ;  /* 0x000000000000094d */ /* 0x000fea0003800000 */
[----:B------:R-:W-:Y:S01]  /*0cd0*/  LDS R2, [UR4+0x4] ;  /* 0x00000404ff027984 */ /* 0x000fe20008000800 */
[----:B------:R-:W-:Y:S05]  /*0ce0*/  WARPSYNC.ALL ;  /* 0x0000000000007948 */ /* 0x000fea0003800000 */
[----:B0-----:R-:W0:Y:S02]  /*0cf0*/  LDS R3, [R4] ;  /* 0x0000000004037984 */ /* 0x001e240000000800 */
[----:B0-----:R-:W-:Y:S02]  /*0d00*/  IMAD.IADD R5, R2, 0x1, R3 ;  /* 0x0000000102057824 */ /* 0x001fe400078e0203 */
[----:B------:R-:W0:Y:S03]  /*0d10*/  LDC.64 R2, c[0x0][0x388] ;  /* 0x0000e200ff027b82 */ /* 0x000e260000000a00 */
[----:B------:R-:W-:Y:S05]  /*0d20*/  STS [R4], R5 ;  /* 0x0000000504007388 */ /* 0x000fea0000000800 */
[----:B------:R-:W-:Y:S01]  /*0d30*/  BAR.SYNC.DEFER_BLOCKING 0x0 ;  /* 0x0000000000007b1d */ /* 0x000fe20000010000 */
[----:B0-----:R-:W-:-:S05]  /*0d40*/  IMAD.WIDE.U32 R2, R0, 0x4, R2 ;  /* 0x0000000400027825 */ /* 0x001fca00078e0002 */
[----:B------:R-:W0:Y:S04]  /*0d50*/  LDS R7, [UR4] ;  /* 0x00000004ff077984 */ /* 0x000e280008000800 */
[----:B0-----:R-:W-:Y:S01]  /*0d60*/  STG.E desc[UR6][R2.64], R7 ;  /* 0x0000000702007986 */ /* 0x001fe2000c101906 */
[----:B------:R-:W-:Y:S05]  /*0d70*/  EXIT ;  /* 0x000000000000794d */ /* 0x000fea0003800000 */
.L_x_12:
[----:B------:R-:W-:-:S00]  /*0d80*/  BRA `(.L_x_12) ;  /* 0xfffffffc00fc7947 */ /* 0x000fc0000383ffff */
[----:B------:R-:W-:-:S00]  /*0d90*/  NOP ;  /* 0x0000000000007918 */ /* 0x000fc00000000000 */
        /* <DEDUP_REMOVED lines=14> */
.L_x_13:


//--------------------- .nv.shared._Z9block_sumPKiPim --------------------------
	.section	.nv.shared._Z9block_sumPKiPim,"aw",@nobits
	.sectionflags	@""
	.align	4
.nv.shared._Z9block_sumPKiPim:
	.zero		5120


//--------------------- .nv.shared.reserved.0     --------------------------
	.section	.nv.shared.reserved.0,"aw",@nobits
	.weak		__nv_reservedSMEM_offset_0_alias
	.size		__nv_reservedSMEM_offset_0_alias, 0, 64
	.other		__nv_reservedSMEM_offset_0_alias,@"STO_CUDA_RESERVED_SHARED STV_DEFAULT"
__nv_reservedSMEM_offset_0_alias:
	.zero		0
	.zero		64


//--------------------- .nv.constant0._Z9block_sumPKiPim --------------------------
	.section	.nv.constant0._Z9block_sumPKiPim,"a",@progbits
	.sectionflags	@""
	.align	4
.nv.constant0._Z9block_sumPKiPim:
	.zero		920


//--------------------- SYMBOLS --------------------------

	.type		.nv.reservedSmem.offset0,@object
	.size		.nv.reservedSmem.offset0,0x4
	.type		.nv.reservedSmem.cap,@object
	.size		.nv.reservedSmem.cap,0x4
